//
// Generated by NVIDIA NVVM Compiler
//
// Compiler Build ID: CL-36424714
// Cuda compilation tools, release 13.0, V13.0.88
// Based on NVVM 20.0.0
//

.version 9.0
.target sm_100
.address_size 64


.func _Z10heapifyBUPPiiii(
	.param .b64 _Z10heapifyBUPPiiii_param_0,
	.param .b32 _Z10heapifyBUPPiiii_param_1
)
{
	.reg .pred 	%p<4>;
	.reg .b32 	%r<10>;
	.reg .b64 	%rd<7>;

	ld.param.u64 	%rd4, [_Z10heapifyBUPPiiii_param_0];
	ld.param.u32 	%r9, [_Z10heapifyBUPPiiii_param_1];
	setp.lt.s32 	%p1, %r9, 0;
	@%p1 bra 	$L__BB0_4;
	cvta.to.global.u64 	%rd1, %rd4;
$L__BB0_2:
	add.s32 	%r6, %r9, -1;
	shr.u32 	%r7, %r6, 31;
	add.s32 	%r8, %r6, %r7;
	shr.s32 	%r2, %r8, 1;
	mul.wide.u32 	%rd5, %r9, 4;
	add.s64 	%rd2, %rd1, %rd5;
	ld.global.u32 	%r3, [%rd2];
	mul.wide.u32 	%rd6, %r2, 4;
	add.s64 	%rd3, %rd1, %rd6;
	ld.global.u32 	%r4, [%rd3];
	setp.ge.s32 	%p2, %r3, %r4;
	@%p2 bra 	$L__BB0_4;
	st.global.u32 	[%rd3], %r3;
	st.global.u32 	[%rd2], %r4;
	setp.gt.s32 	%p3, %r9, -1;
	mov.u32 	%r9, %r2;
	@%p3 bra 	$L__BB0_2;
$L__BB0_4:
	ret;

}
	// .globl	_Z11Insert_ElemPiS_S_S_i
.visible .entry _Z11Insert_ElemPiS_S_S_i(
	.param .u64 .ptr .align 1 _Z11Insert_ElemPiS_S_S_i_param_0,
	.param .u64 .ptr .align 1 _Z11Insert_ElemPiS_S_S_i_param_1,
	.param .u64 .ptr .align 1 _Z11Insert_ElemPiS_S_S_i_param_2,
	.param .u64 .ptr .align 1 _Z11Insert_ElemPiS_S_S_i_param_3,
	.param .u32 _Z11Insert_ElemPiS_S_S_i_param_4
)
{
	.reg .pred 	%p<2>;
	.reg .b32 	%r<9>;
	.reg .b64 	%rd<13>;

	ld.param.u64 	%rd1, [_Z11Insert_ElemPiS_S_S_i_param_0];
	ld.param.u64 	%rd2, [_Z11Insert_ElemPiS_S_S_i_param_1];
	ld.param.u64 	%rd3, [_Z11Insert_ElemPiS_S_S_i_param_2];
	ld.param.u64 	%rd4, [_Z11Insert_ElemPiS_S_S_i_param_3];
	cvta.to.global.u64 	%rd5, %rd4;
	mov.u32 	%r2, %ctaid.x;
	mov.u32 	%r3, %ntid.x;
	mov.u32 	%r4, %tid.x;
	mad.lo.s32 	%r1, %r2, %r3, %r4;
	ld.global.u32 	%r5, [%rd5];
	setp.ge.s32 	%p1, %r1, %r5;
	@%p1 bra 	$L__BB1_2;
	cvta.to.global.u64 	%rd6, %rd2;
	cvta.to.global.u64 	%rd7, %rd3;
	cvta.to.global.u64 	%rd8, %rd1;
	mul.wide.s32 	%rd9, %r1, 4;
	add.s64 	%rd10, %rd6, %rd9;
	ld.global.u32 	%r6, [%rd10];
	ld.global.u32 	%r7, [%rd7];
	add.s32 	%r8, %r7, %r1;
	mul.wide.s32 	%rd11, %r8, 4;
	add.s64 	%rd12, %rd8, %rd11;
	st.global.u32 	[%rd12], %r6;
$L__BB1_2:
	ret;

}
	// .globl	_Z11delete_ElemPiS_S_S_i
.visible .entry _Z11delete_ElemPiS_S_S_i(
	.param .u64 .ptr .align 1 _Z11delete_ElemPiS_S_S_i_param_0,
	.param .u64 .ptr .align 1 _Z11delete_ElemPiS_S_S_i_param_1,
	.param .u64 .ptr .align 1 _Z11delete_ElemPiS_S_S_i_param_2,
	.param .u64 .ptr .align 1 _Z11delete_ElemPiS_S_S_i_param_3,
	.param .u32 _Z11delete_ElemPiS_S_S_i_param_4
)
{
	.reg .pred 	%p<2>;
	.reg .b32 	%r<9>;
	.reg .b64 	%rd<13>;

	ld.param.u64 	%rd1, [_Z11delete_ElemPiS_S_S_i_param_0];
	ld.param.u64 	%rd2, [_Z11delete_ElemPiS_S_S_i_param_1];
	ld.param.u64 	%rd3, [_Z11delete_ElemPiS_S_S_i_param_2];
	ld.param.u64 	%rd4, [_Z11delete_ElemPiS_S_S_i_param_3];
	cvta.to.global.u64 	%rd5, %rd4;
	mov.u32 	%r2, %ctaid.x;
	mov.u32 	%r3, %ntid.x;
	mov.u32 	%r4, %tid.x;
	mad.lo.s32 	%r1, %r2, %r3, %r4;
	ld.global.u32 	%r5, [%rd5];
	setp.ge.s32 	%p1, %r1, %r5;
	@%p1 bra 	$L__BB2_2;
	cvta.to.global.u64 	%rd6, %rd2;
	cvta.to.global.u64 	%rd7, %rd3;
	cvta.to.global.u64 	%rd8, %rd1;
	mul.wide.s32 	%rd9, %r1, 4;
	add.s64 	%rd10, %rd6, %rd9;
	ld.global.u32 	%r6, [%rd10];
	ld.global.u32 	%r7, [%rd7];
	add.s32 	%r8, %r7, %r1;
	mul.wide.s32 	%rd11, %r8, 4;
	add.s64 	%rd12, %rd8, %rd11;
	st.global.u32 	[%rd12], %r6;
$L__BB2_2:
	ret;

}
	// .globl	_Z10setLockVarPiS_S_
.visible .entry _Z10setLockVarPiS_S_(
	.param .u64 .ptr .align 1 _Z10setLockVarPiS_S__param_0,
	.param .u64 .ptr .align 1 _Z10setLockVarPiS_S__param_1,
	.param .u64 .ptr .align 1 _Z10setLockVarPiS_S__param_2
)
{
	.reg .pred 	%p<2>;
	.reg .b32 	%r<9>;
	.reg .b64 	%rd<9>;

	ld.param.u64 	%rd1, [_Z10setLockVarPiS_S__param_0];
	ld.param.u64 	%rd2, [_Z10setLockVarPiS_S__param_1];
	ld.param.u64 	%rd3, [_Z10setLockVarPiS_S__param_2];
	cvta.to.global.u64 	%rd4, %rd3;
	mov.u32 	%r2, %ctaid.x;
	mov.u32 	%r3, %ntid.x;
	mov.u32 	%r4, %tid.x;
	mad.lo.s32 	%r1, %r2, %r3, %r4;
	ld.global.u32 	%r5, [%rd4];
	setp.ge.s32 	%p1, %r1, %r5;
	@%p1 bra 	$L__BB3_2;
	cvta.to.global.u64 	%rd5, %rd1;
	cvta.to.global.u64 	%rd6, %rd2;
	ld.global.u32 	%r6, [%rd5];
	add.s32 	%r7, %r6, %r1;
	mul.wide.s32 	%rd7, %r7, 4;
	add.s64 	%rd8, %rd6, %rd7;
	mov.b32 	%r8, 1;
	st.global.u32 	[%rd8], %r8;
$L__BB3_2:
	ret;

}
	// .globl	_Z16insertNodeHelperPiS_S_S_
.visible .entry _Z16insertNodeHelperPiS_S_S_(
	.param .u64 .ptr .align 1 _Z16insertNodeHelperPiS_S_S__param_0,
	.param .u64 .ptr .align 1 _Z16insertNodeHelperPiS_S_S__param_1,
	.param .u64 .ptr .align 1 _Z16insertNodeHelperPiS_S_S__param_2,
	.param .u64 .ptr .align 1 _Z16insertNodeHelperPiS_S_S__param_3
)
{
	.reg .pred 	%p<3>;
	.reg .b32 	%r<10>;
	.reg .b64 	%rd<13>;

	ld.param.u64 	%rd5, [_Z16insertNodeHelperPiS_S_S__param_0];
	ld.param.u64 	%rd6, [_Z16insertNodeHelperPiS_S_S__param_1];
	ld.param.u64 	%rd7, [_Z16insertNodeHelperPiS_S_S__param_2];
	ld.param.u64 	%rd8, [_Z16insertNodeHelperPiS_S_S__param_3];
	cvta.to.global.u64 	%rd1, %rd8;
	ld.global.u32 	%r3, [%rd1];
	setp.lt.s32 	%p1, %r3, 1;
	@%p1 bra 	$L__BB4_3;
	cvta.to.global.u64 	%rd2, %rd6;
	cvta.to.global.u64 	%rd3, %rd7;
	cvta.to.global.u64 	%rd4, %rd5;
	mov.b32 	%r9, 0;
$L__BB4_2:
	mul.wide.u32 	%rd9, %r9, 4;
	add.s64 	%rd10, %rd3, %rd9;
	ld.global.u32 	%r5, [%rd10];
	ld.global.u32 	%r6, [%rd2];
	add.s32 	%r7, %r6, 1;
	st.global.u32 	[%rd2], %r7;
	mul.wide.s32 	%rd11, %r6, 4;
	add.s64 	%rd12, %rd4, %rd11;
	st.global.u32 	[%rd12], %r5;
	{ // callseq 0, 0
	.param .b64 param0;
	st.param.b64 	[param0], %rd5;
	.param .b32 param1;
	st.param.b32 	[param1], %r6;
	call.uni 
	_Z10heapifyBUPPiiii, 
	(
	param0, 
	param1
	);
	} // callseq 0
	add.s32 	%r9, %r9, 1;
	ld.global.u32 	%r8, [%rd1];
	setp.lt.s32 	%p2, %r9, %r8;
	@%p2 bra 	$L__BB4_2;
$L__BB4_3:
	ret;

}


// ===== COMPILED SASS (sm_100) =====

	.target	sm_100

	.elftype	@"ET_EXEC"


//--------------------- .note.nv.tkinfo           --------------------------
	.section	.note.nv.tkinfo,"",@"SHT_NOTE"
	.sectionflags	@"SHF_NOTE_NV_TKINFO"
	.tkinfo
        /*0018*/ 	.word	0x00000002
        /*0030*/ 	.string	""
        /*0030*/ 	.string	"ptxas"
        /*0030*/ 	.string	"Cuda compilation tools, release 13.0, V13.0.88"
        /*0030*/ 	.string	"Build cuda_13.0.r13.0/compiler.36424714_0"
        /*0030*/ 	.string	"-arch sm_100 -m 64 "



//--------------------- .note.nv.cuinfo           --------------------------
	.section	.note.nv.cuinfo,"",@"SHT_NOTE"
	.sectionflags	@"SHF_NOTE_NV_CUINFO"
        /*0018*/ 	.short	0x0002
        /*001a*/ 	.short	0x0064
        /*001c*/ 	.short	0x0082
	.zero		2


//--------------------- .nv.info                  --------------------------
	.section	.nv.info,"",@"SHT_CUDA_INFO"
	.align	4


	//----- nvinfo : EIATTR_REGCOUNT
	.align		4
        /*0000*/ 	.byte	0x04, 0x2f
        /*0002*/ 	.short	(.L_1 - .L_0)
	.align		4
.L_0:
        /*0004*/ 	.word	index@(_Z11Insert_ElemPiS_S_S_i)
        /*0008*/ 	.word	0x0000000c


	//----- nvinfo : EIATTR_FRAME_SIZE
	.align		4
.L_1:
        /*000c*/ 	.byte	0x04, 0x11
        /*000e*/ 	.short	(.L_3 - .L_2)
	.align		4
.L_2:
        /*0010*/ 	.word	index@(_Z11Insert_ElemPiS_S_S_i)
        /*0014*/ 	.word	0x00000000


	//----- nvinfo : EIATTR_REGCOUNT
	.align		4
.L_3:
        /*0018*/ 	.byte	0x04, 0x2f
        /*001a*/ 	.short	(.L_5 - .L_4)
	.align		4
.L_4:
        /*001c*/ 	.word	index@(_Z11delete_ElemPiS_S_S_i)
        /*0020*/ 	.word	0x0000000c


	//----- nvinfo : EIATTR_FRAME_SIZE
	.align		4
.L_5:
        /*0024*/ 	.byte	0x04, 0x11
        /*0026*/ 	.short	(.L_7 - .L_6)
	.align		4
.L_6:
        /*0028*/ 	.word	index@(_Z11delete_ElemPiS_S_S_i)
        /*002c*/ 	.word	0x00000000


	//----- nvinfo : EIATTR_REGCOUNT
	.align		4
.L_7:
        /*0030*/ 	.byte	0x04, 0x2f
        /*0032*/ 	.short	(.L_9 - .L_8)
	.align		4
.L_8:
        /*0034*/ 	.word	index@(_Z10setLockVarPiS_S_)
        /*0038*/ 	.word	0x0000000c


	//----- nvinfo : EIATTR_FRAME_SIZE
	.align		4
.L_9:
        /*003c*/ 	.byte	0x04, 0x11
        /*003e*/ 	.short	(.L_11 - .L_10)
	.align		4
.L_10:
        /*0040*/ 	.word	index@(_Z10setLockVarPiS_S_)
        /*0044*/ 	.word	0x00000000


	//----- nvinfo : EIATTR_REGCOUNT
	.align		4
.L_11:
        /*0048*/ 	.byte	0x04, 0x2f
        /*004a*/ 	.short	(.L_13 - .L_12)
	.align		4
.L_12:
        /*004c*/ 	.word	index@(_Z16insertNodeHelperPiS_S_S_)
        /*0050*/ 	.word	0x00000018


	//----- nvinfo : EIATTR_FRAME_SIZE
	.align		4
.L_13:
        /*0054*/ 	.byte	0x04, 0x11
        /*0056*/ 	.short	(.L_15 - .L_14)
	.align		4
.L_14:
        /*0058*/ 	.word	index@($_Z16insertNodeHelperPiS_S_S_$_Z10heapifyBUPPiiii)
        /*005c*/ 	.word	0x00000000


	//----- nvinfo : EIATTR_FRAME_SIZE
	.align		4
.L_15:
        /*0060*/ 	.byte	0x04, 0x11
        /*0062*/ 	.short	(.L_17 - .L_16)
	.align		4
.L_16:
        /*0064*/ 	.word	index@(_Z16insertNodeHelperPiS_S_S_)
        /*0068*/ 	.word	0x00000000


	//----- nvinfo : EIATTR_MIN_STACK_SIZE
	.align		4
.L_17:
        /*006c*/ 	.byte	0x04, 0x12
        /*006e*/ 	.short	(.L_19 - .L_18)
	.align		4
.L_18:
        /*0070*/ 	.word	index@(_Z16insertNodeHelperPiS_S_S_)
        /*0074*/ 	.word	0x00000000


	//----- nvinfo : EIATTR_MIN_STACK_SIZE
	.align		4
.L_19:
        /*0078*/ 	.byte	0x04, 0x12
        /*007a*/ 	.short	(.L_21 - .L_20)
	.align		4
.L_20:
        /*007c*/ 	.word	index@(_Z10setLockVarPiS_S_)
        /*0080*/ 	.word	0x00000000


	//----- nvinfo : EIATTR_MIN_STACK_SIZE
	.align		4
.L_21:
        /*0084*/ 	.byte	0x04, 0x12
        /*0086*/ 	.short	(.L_23 - .L_22)
	.align		4
.L_22:
        /*0088*/ 	.word	index@(_Z11delete_ElemPiS_S_S_i)
        /*008c*/ 	.word	0x00000000


	//----- nvinfo : EIATTR_MIN_STACK_SIZE
	.align		4
.L_23:
        /*0090*/ 	.byte	0x04, 0x12
        /*0092*/ 	.short	(.L_25 - .L_24)
	.align		4
.L_24:
        /*0094*/ 	.word	index@(_Z11Insert_ElemPiS_S_S_i)
        /*0098*/ 	.word	0x00000000
.L_25:


//--------------------- .nv.compat                --------------------------
	.section	.nv.compat,"",@"SHT_CUDA_COMPAT_INFO"
	.align	4
        /*0000*/ 	.byte	0x02, 0x09, 0x00, 0x00, 0x02, 0x02, 0x01, 0x00, 0x02, 0x05, 0x05, 0x00, 0x03, 0x07, 0x01, 0x01
        /*0010*/ 	.byte	0x02, 0x03, 0x00, 0x00, 0x02, 0x06, 0x01, 0x00, 0x04, 0x0b, 0x08, 0x00, 0x09, 0x00, 0x00, 0x00
        /*0020*/ 	.byte	0x00, 0x00, 0x00, 0x00


//--------------------- .nv.info._Z16insertNodeHelperPiS_S_S_ --------------------------
	.section	.nv.info._Z16insertNodeHelperPiS_S_S_,"",@"SHT_CUDA_INFO"
	.sectionflags	@""
	.align	4


	//----- nvinfo : EIATTR_CUDA_API_VERSION
	.align		4
        /*0000*/ 	.byte	0x04, 0x37
        /*0002*/ 	.short	(.L_27 - .L_26)
.L_26:
        /*0004*/ 	.word	0x00000082


	//----- nvinfo : EIATTR_KPARAM_INFO
	.align		4
.L_27:
        /*0008*/ 	.byte	0x04, 0x17
        /*000a*/ 	.short	(.L_29 - .L_28)
.L_28:
        /*000c*/ 	.word	0x00000000
        /*0010*/ 	.short	0x0003
        /*0012*/ 	.short	0x0018
        /*0014*/ 	.byte	0x00, 0xf5, 0x21, 0x00


	//----- nvinfo : EIATTR_KPARAM_INFO
	.align		4
.L_29:
        /*0018*/ 	.byte	0x04, 0x17
        /*001a*/ 	.short	(.L_31 - .L_30)
.L_30:
        /*001c*/ 	.word	0x00000000
        /*0020*/ 	.short	0x0002
        /*0022*/ 	.short	0x0010
        /*0024*/ 	.byte	0x00, 0xf5, 0x21, 0x00


	//----- nvinfo : EIATTR_KPARAM_INFO
	.align		4
.L_31:
        /*0028*/ 	.byte	0x04, 0x17
        /*002a*/ 	.short	(.L_33 - .L_32)
.L_32:
        /*002c*/ 	.word	0x00000000
        /*0030*/ 	.short	0x0001
        /*0032*/ 	.short	0x0008
        /*0034*/ 	.byte	0x00, 0xf5, 0x21, 0x00


	//----- nvinfo : EIATTR_KPARAM_INFO
	.align		4
.L_33:
        /*0038*/ 	.byte	0x04, 0x17
        /*003a*/ 	.short	(.L_35 - .L_34)
.L_34:
        /*003c*/ 	.word	0x00000000
        /*0040*/ 	.short	0x0000
        /*0042*/ 	.short	0x0000
        /*0044*/ 	.byte	0x00, 0xf5, 0x21, 0x00


	//----- nvinfo : EIATTR_SPARSE_MMA_MASK
	.align		4
.L_35:
        /*0048*/ 	.byte	0x03, 0x50
        /*004a*/ 	.short	0x0000


	//----- nvinfo : EIATTR_MAXREG_COUNT
	.align		4
        /*004c*/ 	.byte	0x03, 0x1b
        /*004e*/ 	.short	0x00ff


	//----- nvinfo : EIATTR_MERCURY_ISA_VERSION
	.align		4
        /*0050*/ 	.byte	0x03, 0x5f
        /*0052*/ 	.short	0x0101


	//----- nvinfo : EIATTR_VRC_CTA_INIT_COUNT
	.align		4
        /*0054*/ 	.byte	0x02, 0x4a
	.zero		1
	.zero		1


	//----- nvinfo : EIATTR_EXIT_INSTR_OFFSETS
	.align		4
        /*0058*/ 	.byte	0x04, 0x1c
        /*005a*/ 	.short	(.L_37 - .L_36)


	//   ....[0]....
.L_36:
        /*005c*/ 	.word	0x00000050


	//   ....[1]....
        /*0060*/ 	.word	0x00000180


	//----- nvinfo : EIATTR_CRS_STACK_SIZE
	.align		4
.L_37:
        /*0064*/ 	.byte	0x04, 0x1e
        /*0066*/ 	.short	(.L_39 - .L_38)
.L_38:
        /*0068*/ 	.word	0x00000000


	//----- nvinfo : EIATTR_CBANK_PARAM_SIZE
	.align		4
.L_39:
        /*006c*/ 	.byte	0x03, 0x19
        /*006e*/ 	.short	0x0020


	//----- nvinfo : EIATTR_PARAM_CBANK
	.align		4
        /*0070*/ 	.byte	0x04, 0x0a
        /*0072*/ 	.short	(.L_41 - .L_40)
	.align		4
.L_40:
        /*0074*/ 	.word	index@(.nv.constant0._Z16insertNodeHelperPiS_S_S_)
        /*0078*/ 	.short	0x0380
        /*007a*/ 	.short	0x0020


	//----- nvinfo : EIATTR_SW_WAR
	.align		4
.L_41:
        /*007c*/ 	.byte	0x04, 0x36
        /*007e*/ 	.short	(.L_43 - .L_42)
.L_42:
        /*0080*/ 	.word	0x00000008
.L_43:


//--------------------- .nv.info._Z10setLockVarPiS_S_ --------------------------
	.section	.nv.info._Z10setLockVarPiS_S_,"",@"SHT_CUDA_INFO"
	.sectionflags	@""
	.align	4


	//----- nvinfo : EIATTR_CUDA_API_VERSION
	.align		4
        /*0000*/ 	.byte	0x04, 0x37
        /*0002*/ 	.short	(.L_45 - .L_44)
.L_44:
        /*0004*/ 	.word	0x00000082


	//----- nvinfo : EIATTR_KPARAM_INFO
	.align		4
.L_45:
        /*0008*/ 	.byte	0x04, 0x17
        /*000a*/ 	.short	(.L_47 - .L_46)
.L_46:
        /*000c*/ 	.word	0x00000000
        /*0010*/ 	.short	0x0002
        /*0012*/ 	.short	0x0010
        /*0014*/ 	.byte	0x00, 0xf5, 0x21, 0x00


	//----- nvinfo : EIATTR_KPARAM_INFO
	.align		4
.L_47:
        /*0018*/ 	.byte	0x04, 0x17
        /*001a*/ 	.short	(.L_49 - .L_48)
.L_48:
        /*001c*/ 	.word	0x00000000
        /*0020*/ 	.short	0x0001
        /*0022*/ 	.short	0x0008
        /*0024*/ 	.byte	0x00, 0xf5, 0x21, 0x00


	//----- nvinfo : EIATTR_KPARAM_INFO
	.align		4
.L_49:
        /*0028*/ 	.byte	0x04, 0x17
        /*002a*/ 	.short	(.L_51 - .L_50)
.L_50:
        /*002c*/ 	.word	0x00000000
        /*0030*/ 	.short	0x0000
        /*0032*/ 	.short	0x0000
        /*0034*/ 	.byte	0x00, 0xf5, 0x21, 0x00


	//----- nvinfo : EIATTR_SPARSE_MMA_MASK
	.align		4
.L_51:
        /*0038*/ 	.byte	0x03, 0x50
        /*003a*/ 	.short	0x0000


	//----- nvinfo : EIATTR_MAXREG_COUNT
	.align		4
        /*003c*/ 	.byte	0x03, 0x1b
        /*003e*/ 	.short	0x00ff


	//----- nvinfo : EIATTR_MERCURY_ISA_VERSION
	.align		4
        /*0040*/ 	.byte	0x03, 0x5f
        /*0042*/ 	.short	0x0101


	//----- nvinfo : EIATTR_VRC_CTA_INIT_COUNT
	.align		4
        /*0044*/ 	.byte	0x02, 0x4a
	.zero		1
	.zero		1


	//----- nvinfo : EIATTR_EXIT_INSTR_OFFSETS
	.align		4
        /*0048*/ 	.byte	0x04, 0x1c
        /*004a*/ 	.short	(.L_53 - .L_52)


	//   ....[0]....
.L_52:
        /*004c*/ 	.word	0x00000090


	//   ....[1]....
        /*0050*/ 	.word	0x00000110


	//----- nvinfo : EIATTR_CBANK_PARAM_SIZE
	.align		4
.L_53:
        /*0054*/ 	.byte	0x03, 0x19
        /*0056*/ 	.short	0x0018


	//----- nvinfo : EIATTR_PARAM_CBANK
	.align		4
        /*0058*/ 	.byte	0x04, 0x0a
        /*005a*/ 	.short	(.L_55 - .L_54)
	.align		4
.L_54:
        /*005c*/ 	.word	index@(.nv.constant0._Z10setLockVarPiS_S_)
        /*0060*/ 	.short	0x0380
        /*0062*/ 	.short	0x0018


	//----- nvinfo : EIATTR_SW_WAR
	.align		4
.L_55:
        /*0064*/ 	.byte	0x04, 0x36
        /*0066*/ 	.short	(.L_57 - .L_56)
.L_56:
        /*0068*/ 	.word	0x00000008
.L_57:


//--------------------- .nv.info._Z11delete_ElemPiS_S_S_i --------------------------
	.section	.nv.info._Z11delete_ElemPiS_S_S_i,"",@"SHT_CUDA_INFO"
	.sectionflags	@""
	.align	4


	//----- nvinfo : EIATTR_CUDA_API_VERSION
	.align		4
        /*0000*/ 	.byte	0x04, 0x37
        /*0002*/ 	.short	(.L_59 - .L_58)
.L_58:
        /*0004*/ 	.word	0x00000082


	//----- nvinfo : EIATTR_KPARAM_INFO
	.align		4
.L_59:
        /*0008*/ 	.byte	0x04, 0x17
        /*000a*/ 	.short	(.L_61 - .L_60)
.L_60:
        /*000c*/ 	.word	0x00000000
        /*0010*/ 	.short	0x0004
        /*0012*/ 	.short	0x0020
        /*0014*/ 	.byte	0x00, 0xf0, 0x11, 0x00


	//----- nvinfo : EIATTR_KPARAM_INFO
	.align		4
.L_61:
        /*0018*/ 	.byte	0x04, 0x17
        /*001a*/ 	.short	(.L_63 - .L_62)
.L_62:
        /*001c*/ 	.word	0x00000000
        /*0020*/ 	.short	0x0003
        /*0022*/ 	.short	0x0018
        /*0024*/ 	.byte	0x00, 0xf5, 0x21, 0x00


	//----- nvinfo : EIATTR_KPARAM_INFO
	.align		4
.L_63:
        /*0028*/ 	.byte	0x04, 0x17
        /*002a*/ 	.short	(.L_65 - .L_64)
.L_64:
        /*002c*/ 	.word	0x00000000
        /*0030*/ 	.short	0x0002
        /*0032*/ 	.short	0x0010
        /*0034*/ 	.byte	0x00, 0xf5, 0x21, 0x00


	//----- nvinfo : EIATTR_KPARAM_INFO
	.align		4
.L_65:
        /*0038*/ 	.byte	0x04, 0x17
        /*003a*/ 	.short	(.L_67 - .L_66)
.L_66:
        /*003c*/ 	.word	0x00000000
        /*0040*/ 	.short	0x0001
        /*0042*/ 	.short	0x0008
        /*0044*/ 	.byte	0x00, 0xf5, 0x21, 0x00


	//----- nvinfo : EIATTR_KPARAM_INFO
	.align		4
.L_67:
        /*0048*/ 	.byte	0x04, 0x17
        /*004a*/ 	.short	(.L_69 - .L_68)
.L_68:
        /*004c*/ 	.word	0x00000000
        /*0050*/ 	.short	0x0000
        /*0052*/ 	.short	0x0000
        /*0054*/ 	.byte	0x00, 0xf5, 0x21, 0x00


	//----- nvinfo : EIATTR_SPARSE_MMA_MASK
	.align		4
.L_69:
        /*0058*/ 	.byte	0x03, 0x50
        /*005a*/ 	.short	0x0000


	//----- nvinfo : EIATTR_MAXREG_COUNT
	.align		4
        /*005c*/ 	.byte	0x03, 0x1b
        /*005e*/ 	.short	0x00ff


	//----- nvinfo : EIATTR_MERCURY_ISA_VERSION
	.align		4
        /*0060*/ 	.byte	0x03, 0x5f
        /*0062*/ 	.short	0x0101


	//----- nvinfo : EIATTR_VRC_CTA_INIT_COUNT
	.align		4
        /*0064*/ 	.byte	0x02, 0x4a
	.zero		1
	.zero		1


	//----- nvinfo : EIATTR_EXIT_INSTR_OFFSETS
	.align		4
        /*0068*/ 	.byte	0x04, 0x1c
        /*006a*/ 	.short	(.L_71 - .L_70)


	//   ....[0]....
.L_70:
        /*006c*/ 	.word	0x00000090


	//   ....[1]....
        /*0070*/ 	.word	0x00000130


	//----- nvinfo : EIATTR_CBANK_PARAM_SIZE
	.align		4
.L_71:
        /*0074*/ 	.byte	0x03, 0x19
        /*0076*/ 	.short	0x0024


	//----- nvinfo : EIATTR_PARAM_CBANK
	.align		4
        /*0078*/ 	.byte	0x04, 0x0a
        /*007a*/ 	.short	(.L_73 - .L_72)
	.align		4
.L_72:
        /*007c*/ 	.word	index@(.nv.constant0._Z11delete_ElemPiS_S_S_i)
        /*0080*/ 	.short	0x0380
        /*0082*/ 	.short	0x0024


	//----- nvinfo : EIATTR_SW_WAR
	.align		4
.L_73:
        /*0084*/ 	.byte	0x04, 0x36
        /*0086*/ 	.short	(.L_75 - .L_74)
.L_74:
        /*0088*/ 	.word	0x00000008
.L_75:


//--------------------- .nv.info._Z11Insert_ElemPiS_S_S_i --------------------------
	.section	.nv.info._Z11Insert_ElemPiS_S_S_i,"",@"SHT_CUDA_INFO"
	.sectionflags	@""
	.align	4


	//----- nvinfo : EIATTR_CUDA_API_VERSION
	.align		4
        /*0000*/ 	.byte	0x04, 0x37
        /*0002*/ 	.short	(.L_77 - .L_76)
.L_76:
        /*0004*/ 	.word	0x00000082


	//----- nvinfo : EIATTR_KPARAM_INFO
	.align		4
.L_77:
        /*0008*/ 	.byte	0x04, 0x17
        /*000a*/ 	.short	(.L_79 - .L_78)
.L_78:
        /*000c*/ 	.word	0x00000000
        /*0010*/ 	.short	0x0004
        /*0012*/ 	.short	0x0020
        /*0014*/ 	.byte	0x00, 0xf0, 0x11, 0x00


	//----- nvinfo : EIATTR_KPARAM_INFO
	.align		4
.L_79:
        /*0018*/ 	.byte	0x04, 0x17
        /*001a*/ 	.short	(.L_81 - .L_80)
.L_80:
        /*001c*/ 	.word	0x00000000
        /*0020*/ 	.short	0x0003
        /*0022*/ 	.short	0x0018
        /*0024*/ 	.byte	0x00, 0xf5, 0x21, 0x00


	//----- nvinfo : EIATTR_KPARAM_INFO
	.align		4
.L_81:
        /*0028*/ 	.byte	0x04, 0x17
        /*002a*/ 	.short	(.L_83 - .L_82)
.L_82:
        /*002c*/ 	.word	0x00000000
        /*0030*/ 	.short	0x0002
        /*0032*/ 	.short	0x0010
        /*0034*/ 	.byte	0x00, 0xf5, 0x21, 0x00


	//----- nvinfo : EIATTR_KPARAM_INFO
	.align		4
.L_83:
        /*0038*/ 	.byte	0x04, 0x17
        /*003a*/ 	.short	(.L_85 - .L_84)
.L_84:
        /*003c*/ 	.word	0x00000000
        /*0040*/ 	.short	0x0001
        /*0042*/ 	.short	0x0008
        /*0044*/ 	.byte	0x00, 0xf5, 0x21, 0x00


	//----- nvinfo : EIATTR_KPARAM_INFO
	.align		4
.L_85:
        /*0048*/ 	.byte	0x04, 0x17
        /*004a*/ 	.short	(.L_87 - .L_86)
.L_86:
        /*004c*/ 	.word	0x00000000
        /*0050*/ 	.short	0x0000
        /*0052*/ 	.short	0x0000
        /*0054*/ 	.byte	0x00, 0xf5, 0x21, 0x00


	//----- nvinfo : EIATTR_SPARSE_MMA_MASK
	.align		4
.L_87:
        /*0058*/ 	.byte	0x03, 0x50
        /*005a*/ 	.short	0x0000


	//----- nvinfo : EIATTR_MAXREG_COUNT
	.align		4
        /*005c*/ 	.byte	0x03, 0x1b
        /*005e*/ 	.short	0x00ff


	//----- nvinfo : EIATTR_MERCURY_ISA_VERSION
	.align		4
        /*0060*/ 	.byte	0x03, 0x5f
        /*0062*/ 	.short	0x0101


	//----- nvinfo : EIATTR_VRC_CTA_INIT_COUNT
	.align		4
        /*0064*/ 	.byte	0x02, 0x4a
	.zero		1
	.zero		1


	//----- nvinfo : EIATTR_EXIT_INSTR_OFFSETS
	.align		4
        /*0068*/ 	.byte	0x04, 0x1c
        /*006a*/ 	.short	(.L_89 - .L_88)


	//   ....[0]....
.L_88:
        /*006c*/ 	.word	0x00000090


	//   ....[1]....
        /*0070*/ 	.word	0x00000130


	//----- nvinfo : EIATTR_CBANK_PARAM_SIZE
	.align		4
.L_89:
        /*0074*/ 	.byte	0x03, 0x19
        /*0076*/ 	.short	0x0024


	//----- nvinfo : EIATTR_PARAM_CBANK
	.align		4
        /*0078*/ 	.byte	0x04, 0x0a
        /*007a*/ 	.short	(.L_91 - .L_90)
	.align		4
.L_90:
        /*007c*/ 	.word	index@(.nv.constant0._Z11Insert_ElemPiS_S_S_i)
        /*0080*/ 	.short	0x0380
        /*0082*/ 	.short	0x0024


	//----- nvinfo : EIATTR_SW_WAR
	.align		4
.L_91:
        /*0084*/ 	.byte	0x04, 0x36
        /*0086*/ 	.short	(.L_93 - .L_92)
.L_92:
        /*0088*/ 	.word	0x00000008
.L_93:


//--------------------- .nv.callgraph             --------------------------
	.section	.nv.callgraph,"",@"SHT_CUDA_CALLGRAPH"
	.align	4
	.sectionentsize	8
	.align		4
        /*0000*/ 	.word	0x00000000
	.align		4
        /*0004*/ 	.word	0xffffffff
	.align		4
        /*0008*/ 	.word	0x00000000
	.align		4
        /*000c*/ 	.word	0xfffffffe
	.align		4
        /*0010*/ 	.word	0x00000000
	.align		4
        /*0014*/ 	.word	0xfffffffd
	.align		4
        /*0018*/ 	.word	0x00000000
	.align		4
        /*001c*/ 	.word	0xfffffffc


//--------------------- .text._Z16insertNodeHelperPiS_S_S_ --------------------------
	.section	.text._Z16insertNodeHelperPiS_S_S_,"ax",@progbits
	.align	128
        .global         _Z16insertNodeHelperPiS_S_S_
        .type           _Z16insertNodeHelperPiS_S_S_,@function
        .size           _Z16insertNodeHelperPiS_S_S_,(.L_x_6 - _Z16insertNodeHelperPiS_S_S_)
        .other          _Z16insertNodeHelperPiS_S_S_,@"STO_CUDA_ENTRY STV_DEFAULT"
_Z16insertNodeHelperPiS_S_S_:
.text._Z16insertNodeHelperPiS_S_S_:
[----:B------:R-:W-:Y:S08]  /*0000*/  LDC R1, c[0x0][0x37c] ;  /* 0x0000df00ff017b82 */ /* 0x000ff00000000800 */
[----:B------:R-:W0:Y:S01]  /*0010*/  LDC.64 R2, c[0x0][0x398] ;  /* 0x0000e600ff027b82 */ /* 0x000e220000000a00 */
[----:B------:R-:W0:Y:S02]  /*0020*/  LDCU.64 UR4, c[0x0][0x358] ;  /* 0x00006b00ff0477ac */ /* 0x000e240008000a00 */
[----:B0-----:R-:W2:Y:S02]  /*0030*/  LDG.E R2, desc[UR4][R2.64] ;  /* 0x0000000402027981 */ /* 0x001ea4000c1e1900 */
[----:B--2---:R-:W-:-:S13]  /*0040*/  ISETP.GE.AND P0, PT, R2, 0x1, PT ;  /* 0x000000010200780c */ /* 0x004fda0003f06270 */
[----:B------:R-:W-:Y:S05]  /*0050*/  @!P0 EXIT ;  /* 0x000000000000894d */ /* 0x000fea0003800000 */
[----:B------:R-:W0:Y:S01]  /*0060*/  LDC.64 R4, c[0x0][0x380] ;  /* 0x0000e000ff047b82 */ /* 0x000e220000000a00 */
[----:B------:R-:W-:-:S07]  /*0070*/  IMAD.MOV.U32 R7, RZ, RZ, RZ ;  /* 0x000000ffff077224 */ /* 0x000fce00078e00ff */
[----:B------:R-:W1:Y:S02]  /*0080*/  LDC.64 R2, c[0x0][0x390] ;  /* 0x0000e400ff027b82 */ /* 0x000e640000000a00 */
.L_x_0:
[----:B------:R-:W2:Y:S01]  /*0090*/  LDC.64 R10, c[0x0][0x388] ;  /* 0x0000e200ff0a7b82 */ /* 0x000ea20000000a00 */
[----:B-1----:R-:W-:-:S06]  /*00a0*/  IMAD.WIDE.U32 R8, R7, 0x4, R2 ;  /* 0x0000000407087825 */ /* 0x002fcc00078e0002 */
[----:B------:R-:W3:Y:S04]  /*00b0*/  LDG.E R9, desc[UR4][R8.64] ;  /* 0x0000000408097981 */ /* 0x000ee8000c1e1900 */
[----:B--2---:R-:W2:Y:S01]  /*00c0*/  LDG.E R15, desc[UR4][R10.64] ;  /* 0x000000040a0f7981 */ /* 0x004ea2000c1e1900 */
[----:B------:R-:W-:Y:S01]  /*00d0*/  MOV R14, 0x130 ;  /* 0x00000130000e7802 */ /* 0x000fe20000000f00 */
[C---:B--2---:R-:W-:Y:S02]  /*00e0*/  VIADD R17, R15.reuse, 0x1 ;  /* 0x000000010f117836 */ /* 0x044fe40000000000 */
[----:B0-----:R-:W-:-:S03]  /*00f0*/  IMAD.WIDE R12, R15, 0x4, R4 ;  /* 0x000000040f0c7825 */ /* 0x001fc600078e0204 */
[----:B------:R0:W-:Y:S04]  /*0100*/  STG.E desc[UR4][R10.64], R17 ;  /* 0x000000110a007986 */ /* 0x0001e8000c101904 */
[----:B---3--:R0:W-:Y:S02]  /*0110*/  STG.E desc[UR4][R12.64], R9 ;  /* 0x000000090c007986 */ /* 0x0081e4000c101904 */
[----:B0-----:R-:W-:Y:S05]  /*0120*/  CALL.REL.NOINC `($_Z16insertNodeHelperPiS_S_S_$_Z10heapifyBUPPiiii) ;  /* 0x0000000000187944 */ /* 0x001fea0003c00000 */
[----:B------:R-:W0:Y:S02]  /*0130*/  LDC.64 R8, c[0x0][0x398] ;  /* 0x0000e600ff087b82 */ /* 0x000e240000000a00 */
[----:B0-----:R-:W2:Y:S01]  /*0140*/  LDG.E R8, desc[UR4][R8.64] ;  /* 0x0000000408087981 */ /* 0x001ea2000c1e1900 */
[----:B------:R-:W-:-:S04]  /*0150*/  IADD3 R7, PT, PT, R7, 0x1, RZ ;  /* 0x0000000107077810 */ /* 0x000fc80007ffe0ff */
[----:B--2---:R-:W-:-:S13]  /*0160*/  ISETP.GE.AND P0, PT, R7, R8, PT ;  /* 0x000000080700720c */ /* 0x004fda0003f06270 */
[----:B------:R-:W-:Y:S05]  /*0170*/  @!P0 BRA `(.L_x_0) ;  /* 0xfffffffc00c48947 */ /* 0x000fea000383ffff */
[----:B------:R-:W-:Y:S05]  /*0180*/  EXIT ;  /* 0x000000000000794d */ /* 0x000fea0003800000 */
        .type           $_Z16insertNodeHelperPiS_S_S_$_Z10heapifyBUPPiiii,@function
        .size           $_Z16insertNodeHelperPiS_S_S_$_Z10heapifyBUPPiiii,(.L_x_6 - $_Z16insertNodeHelperPiS_S_S_$_Z10heapifyBUPPiiii)
$_Z16insertNodeHelperPiS_S_S_$_Z10heapifyBUPPiiii:
[----:B------:R-:W0:Y:S01]  /*0190*/  LDC.64 R8, c[0x0][0x380] ;  /* 0x0000e000ff087b82 */ /* 0x000e220000000a00 */
[----:B------:R-:W-:Y:S01]  /*01a0*/  ISETP.GE.AND P0, PT, R15, RZ, PT ;  /* 0x000000ff0f00720c */ /* 0x000fe20003f06270 */
[----:B------:R-:W-:Y:S01]  /*01b0*/  IMAD.MOV.U32 R11, RZ, RZ, 0x0 ;  /* 0x00000000ff0b7424 */ /* 0x000fe200078e00ff */
[----:B------:R-:W-:Y:S01]  /*01c0*/  MOV R10, R14 ;  /* 0x0000000e000a7202 */ /* 0x000fe20000000f00 */
[----:B------:R-:W0:Y:S01]  /*01d0*/  LDCU.64 UR6, c[0x0][0x358] ;  /* 0x00006b00ff0677ac */ /* 0x000e220008000a00 */
[----:B------:R-:W-:-:S09]  /*01e0*/  IMAD.MOV.U32 R17, RZ, RZ, R15 ;  /* 0x000000ffff117224 */ /* 0x000fd200078e000f */
[----:B0-----:R-:W-:Y:S05]  /*01f0*/  @!P0 RET.REL.NODEC R10 `(_Z16insertNodeHelperPiS_S_S_) ;  /* 0xfffffffc0a808950 */ /* 0x001fea0003c3ffff */
.L_x_1:
[C---:B0-----:R-:W-:Y:S01]  /*0200*/  IADD3 R0, PT, PT, R17.reuse, -0x1, RZ ;  /* 0xffffffff11007810 */ /* 0x041fe20007ffe0ff */
[----:B------:R-:W-:-:S03]  /*0210*/  IMAD.WIDE.U32 R10, R17, 0x4, R8 ;  /* 0x00000004110a7825 */ /* 0x000fc600078e0008 */
[----:B------:R-:W-:Y:S02]  /*0220*/  LEA.HI R0, R0, R0, RZ, 0x1 ;  /* 0x0000000000007211 */ /* 0x000fe400078f08ff */
[----:B------:R-:W2:Y:S02]  /*0230*/  LDG.E R21, desc[UR6][R10.64] ;  /* 0x000000060a157981 */ /* 0x000ea4000c1e1900 */
[----:B------:R-:W-:-:S05]  /*0240*/  SHF.R.S32.HI R19, RZ, 0x1, R0 ;  /* 0x00000001ff137819 */ /* 0x000fca0000011400 */
[----:B------:R-:W-:-:S05]  /*0250*/  IMAD.WIDE.U32 R12, R19, 0x4, R8 ;  /* 0x00000004130c7825 */ /* 0x000fca00078e0008 */
[----:B------:R-:W2:Y:S01]  /*0260*/  LDG.E R0, desc[UR6][R12.64] ;  /* 0x000000060c007981 */ /* 0x000ea2000c1e1900 */
[----:B------:R-:W-:Y:S01]  /*0270*/  IMAD.MOV.U32 R15, RZ, RZ, 0x0 ;  /* 0x00000000ff0f7424 */ /* 0x000fe200078e00ff */
[----:B--2---:R-:W-:-:S13]  /*0280*/  ISETP.GE.AND P0, PT, R21, R0, PT ;  /* 0x000000001500720c */ /* 0x004fda0003f06270 */
[----:B------:R-:W-:Y:S05]  /*0290*/  @P0 RET.REL.NODEC R14 `(_Z16insertNodeHelperPiS_S_S_) ;  /* 0xfffffffc0e580950 */ /* 0x000fea0003c3ffff */
[----:B------:R-:W-:Y:S01]  /*02a0*/  ISETP.GT.AND P0, PT, R17, -0x1, PT ;  /* 0xffffffff1100780c */ /* 0x000fe20003f04270 */
[----:B------:R0:W-:Y:S01]  /*02b0*/  STG.E desc[UR6][R12.64], R21 ;  /* 0x000000150c007986 */ /* 0x0001e2000c101906 */
[----:B------:R-:W-:-:S03]  /*02c0*/  MOV R17, R19 ;  /* 0x0000001300117202 */ /* 0x000fc60000000f00 */
[----:B------:R0:W-:Y:S08]  /*02d0*/  STG.E desc[UR6][R10.64], R0 ;  /* 0x000000000a007986 */ /* 0x0001f0000c101906 */
[----:B------:R-:W-:Y:S05]  /*02e0*/  @P0 BRA `(.L_x_1) ;  /* 0xfffffffc00c40947 */ /* 0x000fea000383ffff */
[----:B------:R-:W-:Y:S02]  /*02f0*/  HFMA2 R9, -RZ, RZ, 0, 0 ;  /* 0x00000000ff097431 */ /* 0x000fe400000001ff */
[----:B------:R-:W-:-:S04]  /*0300*/  IMAD.MOV.U32 R8, RZ, RZ, R14 ;  /* 0x000000ffff087224 */ /* 0x000fc800078e000e */
[----:B0-----:R-:W-:Y:S05]  /*0310*/  RET.REL.NODEC R8 `(_Z16insertNodeHelperPiS_S_S_) ;  /* 0xfffffffc08387950 */ /* 0x001fea0003c3ffff */
.L_x_2:
[----:B------:R-:W-:-:S00]  /*0320*/  BRA `(.L_x_2) ;  /* 0xfffffffc00fc7947 */ /* 0x000fc0000383ffff */
[----:B------:R-:W-:-:S00]  /*0330*/  NOP ;  /* 0x0000000000007918 */ /* 0x000fc00000000000 */
        /* <DEDUP_REMOVED lines=12> */
.L_x_6:


//--------------------- .text._Z10setLockVarPiS_S_ --------------------------
	.section	.text._Z10setLockVarPiS_S_,"ax",@progbits
	.align	128
        .global         _Z10setLockVarPiS_S_
        .type           _Z10setLockVarPiS_S_,@function
        .size           _Z10setLockVarPiS_S_,(.L_x_8 - _Z10setLockVarPiS_S_)
        .other          _Z10setLockVarPiS_S_,@"STO_CUDA_ENTRY STV_DEFAULT"
_Z10setLockVarPiS_S_:
.text._Z10setLockVarPiS_S_:
[----:B------:R-:W-:Y:S08]  /*0000*/  LDC R1, c[0x0][0x37c] ;  /* 0x0000df00ff017b82 */ /* 0x000ff00000000800 */
[----:B------:R-:W0:Y:S01]  /*0010*/  LDC.64 R2, c[0x0][0x390] ;  /* 0x0000e400ff027b82 */ /* 0x000e220000000a00 */
[----:B------:R-:W0:Y:S02]  /*0020*/  LDCU.64 UR4, c[0x0][0x358] ;  /* 0x00006b00ff0477ac */ /* 0x000e240008000a00 */
[----:B0-----:R-:W2:Y:S05]  /*0030*/  LDG.E R3, desc[UR4][R2.64] ;  /* 0x0000000402037981 */ /* 0x001eaa000c1e1900 */
[----:B------:R-:W0:Y:S01]  /*0040*/  S2UR UR6, SR_CTAID.X ;  /* 0x00000000000679c3 */ /* 0x000e220000002500 */
[----:B------:R-:W0:Y:S07]  /*0050*/  S2R R5, SR_TID.X ;  /* 0x0000000000057919 */ /* 0x000e2e0000002100 */
[----:B------:R-:W0:Y:S02]  /*0060*/  LDC R0, c[0x0][0x360] ;  /* 0x0000d800ff007b82 */ /* 0x000e240000000800 */
[----:B0-----:R-:W-:-:S05]  /*0070*/  IMAD R0, R0, UR6, R5 ;  /* 0x0000000600007c24 */ /* 0x001fca000f8e0205 */
[----:B--2---:R-:W-:-:S13]  /*0080*/  ISETP.GE.AND P0, PT, R0, R3, PT ;  /* 0x000000030000720c */ /* 0x004fda0003f06270 */
[----:B------:R-:W-:Y:S05]  /*0090*/  @P0 EXIT ;  /* 0x000000000000094d */ /* 0x000fea0003800000 */
[----:B------:R-:W0:Y:S08]  /*00a0*/  LDC.64 R2, c[0x0][0x380] ;  /* 0x0000e000ff027b82 */ /* 0x000e300000000a00 */
[----:B------:R-:W1:Y:S01]  /*00b0*/  LDC.64 R4, c[0x0][0x388] ;  /* 0x0000e200ff047b82 */ /* 0x000e620000000a00 */
[----:B0-----:R-:W2:Y:S01]  /*00c0*/  LDG.E R3, desc[UR4][R2.64] ;  /* 0x0000000402037981 */ /* 0x001ea2000c1e1900 */
[----:B------:R-:W-:Y:S01]  /*00d0*/  HFMA2 R9, -RZ, RZ, 0, 5.9604644775390625e-08 ;  /* 0x00000001ff097431 */ /* 0x000fe200000001ff */
[----:B--2---:R-:W-:-:S05]  /*00e0*/  IADD3 R7, PT, PT, R0, R3, RZ ;  /* 0x0000000300077210 */ /* 0x004fca0007ffe0ff */
[----:B-1----:R-:W-:-:S05]  /*00f0*/  IMAD.WIDE R4, R7, 0x4, R4 ;  /* 0x0000000407047825 */ /* 0x002fca00078e0204 */
[----:B------:R-:W-:Y:S01]  /*0100*/  STG.E desc[UR4][R4.64], R9 ;  /* 0x0000000904007986 */ /* 0x000fe2000c101904 */
[----:B------:R-:W-:Y:S05]  /*0110*/  EXIT ;  /* 0x000000000000794d */ /* 0x000fea0003800000 */
.L_x_3:
        /* <DEDUP_REMOVED lines=14> */
.L_x_8:


//--------------------- .text._Z11delete_ElemPiS_S_S_i --------------------------
	.section	.text._Z11delete_ElemPiS_S_S_i,"ax",@progbits
	.align	128
        .global         _Z11delete_ElemPiS_S_S_i
        .type           _Z11delete_ElemPiS_S_S_i,@function
        .size           _Z11delete_ElemPiS_S_S_i,(.L_x_9 - _Z11delete_ElemPiS_S_S_i)
        .other          _Z11delete_ElemPiS_S_S_i,@"STO_CUDA_ENTRY STV_DEFAULT"
_Z11delete_ElemPiS_S_S_i:
.text._Z11delete_ElemPiS_S_S_i:
        /* <DEDUP_REMOVED lines=11> */
[----:B------:R-:W1:Y:S08]  /*00b0*/  LDC.64 R2, c[0x0][0x388] ;  /* 0x0000e200ff027b82 */ /* 0x000e700000000a00 */
[----:B------:R-:W2:Y:S01]  /*00c0*/  LDC.64 R6, c[0x0][0x380] ;  /* 0x0000e000ff067b82 */ /* 0x000ea20000000a00 */
[----:B0-----:R-:W3:Y:S01]  /*00d0*/  LDG.E R4, desc[UR4][R4.64] ;  /* 0x0000000404047981 */ /* 0x001ee2000c1e1900 */
[----:B-1----:R-:W-:-:S06]  /*00e0*/  IMAD.WIDE R2, R9, 0x4, R2 ;  /* 0x0000000409027825 */ /* 0x002fcc00078e0202 */
[----:B------:R-:W4:Y:S01]  /*00f0*/  LDG.E R3, desc[UR4][R2.64] ;  /* 0x0000000402037981 */ /* 0x000f22000c1e1900 */
[----:B---3--:R-:W-:-:S05]  /*0100*/  IADD3 R9, PT, PT, R9, R4, RZ ;  /* 0x0000000409097210 */ /* 0x008fca0007ffe0ff */
[----:B--2---:R-:W-:-:S05]  /*0110*/  IMAD.WIDE R6, R9, 0x4, R6 ;  /* 0x0000000409067825 */ /* 0x004fca00078e0206 */
[----:B----4-:R-:W-:Y:S01]  /*0120*/  STG.E desc[UR4][R6.64], R3 ;  /* 0x0000000306007986 */ /* 0x010fe2000c101904 */
[----:B------:R-:W-:Y:S05]  /*0130*/  EXIT ;  /* 0x000000000000794d */ /* 0x000fea0003800000 */
.L_x_4:
        /* <DEDUP_REMOVED lines=12> */
.L_x_9:


//--------------------- .text._Z11Insert_ElemPiS_S_S_i --------------------------
	.section	.text._Z11Insert_ElemPiS_S_S_i,"ax",@progbits
	.align	128
        .global         _Z11Insert_ElemPiS_S_S_i
        .type           _Z11Insert_ElemPiS_S_S_i,@function
        .size           _Z11Insert_ElemPiS_S_S_i,(.L_x_10 - _Z11Insert_ElemPiS_S_S_i)
        .other          _Z11Insert_ElemPiS_S_S_i,@"STO_CUDA_ENTRY STV_DEFAULT"
_Z11Insert_ElemPiS_S_S_i:
.text._Z11Insert_ElemPiS_S_S_i:
        /* <DEDUP_REMOVED lines=20> */
.L_x_5:
        /* <DEDUP_REMOVED lines=12> */
.L_x_10:


//--------------------- .nv.shared.reserved.0     --------------------------
	.section	.nv.shared.reserved.0,"aw",@nobits
	.weak		__nv_reservedSMEM_offset_0_alias
	.size		__nv_reservedSMEM_offset_0_alias, 0, 64
	.other		__nv_reservedSMEM_offset_0_alias,@"STO_CUDA_RESERVED_SHARED STV_DEFAULT"
__nv_reservedSMEM_offset_0_alias:
	.zero		0
	.zero		64


//--------------------- .nv.constant0._Z16insertNodeHelperPiS_S_S_ --------------------------
	.section	.nv.constant0._Z16insertNodeHelperPiS_S_S_,"a",@progbits
	.sectionflags	@""
	.align	4
.nv.constant0._Z16insertNodeHelperPiS_S_S_:
	.zero		928


//--------------------- .nv.constant0._Z10setLockVarPiS_S_ --------------------------
	.section	.nv.constant0._Z10setLockVarPiS_S_,"a",@progbits
	.sectionflags	@""
	.align	4
.nv.constant0._Z10setLockVarPiS_S_:
	.zero		920


//--------------------- .nv.constant0._Z11delete_ElemPiS_S_S_i --------------------------
	.section	.nv.constant0._Z11delete_ElemPiS_S_S_i,"a",@progbits
	.sectionflags	@""
	.align	4
.nv.constant0._Z11delete_ElemPiS_S_S_i:
	.zero		932


//--------------------- .nv.constant0._Z11Insert_ElemPiS_S_S_i --------------------------
	.section	.nv.constant0._Z11Insert_ElemPiS_S_S_i,"a",@progbits
	.sectionflags	@""
	.align	4
.nv.constant0._Z11Insert_ElemPiS_S_S_i:
	.zero		932


//--------------------- SYMBOLS --------------------------

	.type		.nv.reservedSmem.offset0,@object
	.size		.nv.reservedSmem.offset0,0x4
